//
// Generated by NVIDIA NVVM Compiler
//
// Compiler Build ID: CL-36424714
// Cuda compilation tools, release 13.0, V13.0.88
// Based on NVVM 20.0.0
//

.version 9.0
.target sm_100
.address_size 64

	// .globl	_Z3addiPfS_

.visible .entry _Z3addiPfS_(
	.param .u32 _Z3addiPfS__param_0,
	.param .u64 .ptr .align 1 _Z3addiPfS__param_1,
	.param .u64 .ptr .align 1 _Z3addiPfS__param_2
)
{
	.reg .pred 	%p<7>;
	.reg .b32 	%r<27>;
	.reg .b32 	%f<16>;
	.reg .b64 	%rd<24>;

	ld.param.u32 	%r11, [_Z3addiPfS__param_0];
	ld.param.u64 	%rd7, [_Z3addiPfS__param_1];
	ld.param.u64 	%rd8, [_Z3addiPfS__param_2];
	cvta.to.global.u64 	%rd1, %rd8;
	cvta.to.global.u64 	%rd2, %rd7;
	mov.u32 	%r26, %tid.x;
	mov.u32 	%r2, %ntid.x;
	setp.ge.s32 	%p1, %r26, %r11;
	@%p1 bra 	$L__BB0_6;
	add.s32 	%r12, %r26, %r2;
	max.u32 	%r13, %r11, %r12;
	setp.lt.u32 	%p2, %r12, %r11;
	selp.u32 	%r14, 1, 0, %p2;
	add.s32 	%r15, %r12, %r14;
	sub.s32 	%r16, %r13, %r15;
	div.u32 	%r17, %r16, %r2;
	add.s32 	%r3, %r17, %r14;
	and.b32  	%r18, %r3, 3;
	setp.eq.s32 	%p3, %r18, 3;
	@%p3 bra 	$L__BB0_4;
	add.s32 	%r19, %r3, 1;
	and.b32  	%r20, %r19, 3;
	mul.wide.u32 	%rd23, %r26, 4;
	mul.wide.u32 	%rd4, %r2, 4;
	neg.s32 	%r24, %r20;
	mad.lo.s32 	%r26, %r2, %r20, %r26;
$L__BB0_3:
	.pragma "nounroll";
	add.s64 	%rd9, %rd2, %rd23;
	ld.global.f32 	%f1, [%rd9];
	add.s64 	%rd10, %rd1, %rd23;
	ld.global.f32 	%f2, [%rd10];
	add.f32 	%f3, %f1, %f2;
	st.global.f32 	[%rd10], %f3;
	add.s64 	%rd23, %rd23, %rd4;
	add.s32 	%r24, %r24, 1;
	setp.ne.s32 	%p4, %r24, 0;
	@%p4 bra 	$L__BB0_3;
$L__BB0_4:
	setp.lt.u32 	%p5, %r3, 3;
	@%p5 bra 	$L__BB0_6;
$L__BB0_5:
	mul.wide.u32 	%rd11, %r26, 4;
	add.s64 	%rd12, %rd2, %rd11;
	ld.global.f32 	%f4, [%rd12];
	add.s64 	%rd13, %rd1, %rd11;
	ld.global.f32 	%f5, [%rd13];
	add.f32 	%f6, %f4, %f5;
	st.global.f32 	[%rd13], %f6;
	add.s32 	%r21, %r26, %r2;
	mul.wide.u32 	%rd14, %r21, 4;
	add.s64 	%rd15, %rd2, %rd14;
	ld.global.f32 	%f7, [%rd15];
	add.s64 	%rd16, %rd1, %rd14;
	ld.global.f32 	%f8, [%rd16];
	add.f32 	%f9, %f7, %f8;
	st.global.f32 	[%rd16], %f9;
	add.s32 	%r22, %r21, %r2;
	mul.wide.u32 	%rd17, %r22, 4;
	add.s64 	%rd18, %rd2, %rd17;
	ld.global.f32 	%f10, [%rd18];
	add.s64 	%rd19, %rd1, %rd17;
	ld.global.f32 	%f11, [%rd19];
	add.f32 	%f12, %f10, %f11;
	st.global.f32 	[%rd19], %f12;
	add.s32 	%r23, %r22, %r2;
	mul.wide.u32 	%rd20, %r23, 4;
	add.s64 	%rd21, %rd2, %rd20;
	ld.global.f32 	%f13, [%rd21];
	add.s64 	%rd22, %rd1, %rd20;
	ld.global.f32 	%f14, [%rd22];
	add.f32 	%f15, %f13, %f14;
	st.global.f32 	[%rd22], %f15;
	add.s32 	%r26, %r23, %r2;
	setp.lt.s32 	%p6, %r26, %r11;
	@%p6 bra 	$L__BB0_5;
$L__BB0_6:
	ret;

}
	// .globl	_Z9addBlocksiPfS_
.visible .entry _Z9addBlocksiPfS_(
	.param .u32 _Z9addBlocksiPfS__param_0,
	.param .u64 .ptr .align 1 _Z9addBlocksiPfS__param_1,
	.param .u64 .ptr .align 1 _Z9addBlocksiPfS__param_2
)
{
	.reg .pred 	%p<7>;
	.reg .b32 	%r<31>;
	.reg .b32 	%f<16>;
	.reg .b64 	%rd<18>;

	ld.param.u32 	%r12, [_Z9addBlocksiPfS__param_0];
	ld.param.u64 	%rd3, [_Z9addBlocksiPfS__param_1];
	ld.param.u64 	%rd4, [_Z9addBlocksiPfS__param_2];
	cvta.to.global.u64 	%rd1, %rd4;
	cvta.to.global.u64 	%rd2, %rd3;
	mov.u32 	%r13, %ctaid.x;
	mov.u32 	%r14, %ntid.x;
	mov.u32 	%r15, %tid.x;
	mad.lo.s32 	%r29, %r13, %r14, %r15;
	mov.u32 	%r16, %nctaid.x;
	mul.lo.s32 	%r2, %r14, %r16;
	setp.ge.s32 	%p1, %r29, %r12;
	@%p1 bra 	$L__BB1_7;
	add.s32 	%r17, %r29, %r2;
	max.s32 	%r18, %r12, %r17;
	setp.lt.s32 	%p2, %r17, %r12;
	selp.u32 	%r19, 1, 0, %p2;
	add.s32 	%r20, %r17, %r19;
	sub.s32 	%r21, %r18, %r20;
	div.u32 	%r22, %r21, %r2;
	add.s32 	%r3, %r22, %r19;
	and.b32  	%r23, %r3, 3;
	setp.eq.s32 	%p3, %r23, 3;
	@%p3 bra 	$L__BB1_4;
	add.s32 	%r24, %r3, 1;
	and.b32  	%r25, %r24, 3;
	neg.s32 	%r27, %r25;
$L__BB1_3:
	.pragma "nounroll";
	mul.wide.s32 	%rd5, %r29, 4;
	add.s64 	%rd6, %rd1, %rd5;
	add.s64 	%rd7, %rd2, %rd5;
	ld.global.f32 	%f1, [%rd7];
	ld.global.f32 	%f2, [%rd6];
	add.f32 	%f3, %f1, %f2;
	st.global.f32 	[%rd6], %f3;
	add.s32 	%r29, %r29, %r2;
	add.s32 	%r27, %r27, 1;
	setp.ne.s32 	%p4, %r27, 0;
	@%p4 bra 	$L__BB1_3;
$L__BB1_4:
	setp.lt.u32 	%p5, %r3, 3;
	@%p5 bra 	$L__BB1_7;
	mul.wide.s32 	%rd11, %r2, 4;
	shl.b32 	%r26, %r2, 2;
$L__BB1_6:
	mul.wide.s32 	%rd8, %r29, 4;
	add.s64 	%rd9, %rd2, %rd8;
	ld.global.f32 	%f4, [%rd9];
	add.s64 	%rd10, %rd1, %rd8;
	ld.global.f32 	%f5, [%rd10];
	add.f32 	%f6, %f4, %f5;
	st.global.f32 	[%rd10], %f6;
	add.s64 	%rd12, %rd9, %rd11;
	ld.global.f32 	%f7, [%rd12];
	add.s64 	%rd13, %rd10, %rd11;
	ld.global.f32 	%f8, [%rd13];
	add.f32 	%f9, %f7, %f8;
	st.global.f32 	[%rd13], %f9;
	add.s64 	%rd14, %rd12, %rd11;
	ld.global.f32 	%f10, [%rd14];
	add.s64 	%rd15, %rd13, %rd11;
	ld.global.f32 	%f11, [%rd15];
	add.f32 	%f12, %f10, %f11;
	st.global.f32 	[%rd15], %f12;
	add.s64 	%rd16, %rd14, %rd11;
	ld.global.f32 	%f13, [%rd16];
	add.s64 	%rd17, %rd15, %rd11;
	ld.global.f32 	%f14, [%rd17];
	add.f32 	%f15, %f13, %f14;
	st.global.f32 	[%rd17], %f15;
	add.s32 	%r29, %r26, %r29;
	setp.lt.s32 	%p6, %r29, %r12;
	@%p6 bra 	$L__BB1_6;
$L__BB1_7:
	ret;

}


// ===== COMPILED SASS (sm_100) =====

	.target	sm_100

	.elftype	@"ET_EXEC"


//--------------------- .note.nv.tkinfo           --------------------------
	.section	.note.nv.tkinfo,"",@"SHT_NOTE"
	.sectionflags	@"SHF_NOTE_NV_TKINFO"
	.tkinfo
        /*0018*/ 	.word	0x00000002
        /*0030*/ 	.string	""
        /*0030*/ 	.string	"ptxas"
        /*0030*/ 	.string	"Cuda compilation tools, release 13.0, V13.0.88"
        /*0030*/ 	.string	"Build cuda_13.0.r13.0/compiler.36424714_0"
        /*0030*/ 	.string	"-arch sm_100 -m 64 "



//--------------------- .note.nv.cuinfo           --------------------------
	.section	.note.nv.cuinfo,"",@"SHT_NOTE"
	.sectionflags	@"SHF_NOTE_NV_CUINFO"
        /*0018*/ 	.short	0x0002
        /*001a*/ 	.short	0x0064
        /*001c*/ 	.short	0x0082
	.zero		2


//--------------------- .nv.info                  --------------------------
	.section	.nv.info,"",@"SHT_CUDA_INFO"
	.align	4


	//----- nvinfo : EIATTR_REGCOUNT
	.align		4
        /*0000*/ 	.byte	0x04, 0x2f
        /*0002*/ 	.short	(.L_1 - .L_0)
	.align		4
.L_0:
        /*0004*/ 	.word	index@(_Z3addiPfS_)
        /*0008*/ 	.word	0x0000001a


	//----- nvinfo : EIATTR_FRAME_SIZE
	.align		4
.L_1:
        /*000c*/ 	.byte	0x04, 0x11
        /*000e*/ 	.short	(.L_3 - .L_2)
	.align		4
.L_2:
        /*0010*/ 	.word	index@(_Z3addiPfS_)
        /*0014*/ 	.word	0x00000000


	//----- nvinfo : EIATTR_REGCOUNT
	.align		4
.L_3:
        /*0018*/ 	.byte	0x04, 0x2f
        /*001a*/ 	.short	(.L_5 - .L_4)
	.align		4
.L_4:
        /*001c*/ 	.word	index@(_Z9addBlocksiPfS_)
        /*0020*/ 	.word	0x00000018


	//----- nvinfo : EIATTR_FRAME_SIZE
	.align		4
.L_5:
        /*0024*/ 	.byte	0x04, 0x11
        /*0026*/ 	.short	(.L_7 - .L_6)
	.align		4
.L_6:
        /*0028*/ 	.word	index@(_Z9addBlocksiPfS_)
        /*002c*/ 	.word	0x00000000


	//----- nvinfo : EIATTR_MIN_STACK_SIZE
	.align		4
.L_7:
        /*0030*/ 	.byte	0x04, 0x12
        /*0032*/ 	.short	(.L_9 - .L_8)
	.align		4
.L_8:
        /*0034*/ 	.word	index@(_Z9addBlocksiPfS_)
        /*0038*/ 	.word	0x00000000


	//----- nvinfo : EIATTR_MIN_STACK_SIZE
	.align		4
.L_9:
        /*003c*/ 	.byte	0x04, 0x12
        /*003e*/ 	.short	(.L_11 - .L_10)
	.align		4
.L_10:
        /*0040*/ 	.word	index@(_Z3addiPfS_)
        /*0044*/ 	.word	0x00000000
.L_11:


//--------------------- .nv.compat                --------------------------
	.section	.nv.compat,"",@"SHT_CUDA_COMPAT_INFO"
	.align	4
        /*0000*/ 	.byte	0x02, 0x09, 0x00, 0x00, 0x02, 0x02, 0x01, 0x00, 0x02, 0x05, 0x05, 0x00, 0x03, 0x07, 0x01, 0x01
        /*0010*/ 	.byte	0x02, 0x03, 0x00, 0x00, 0x02, 0x06, 0x01, 0x00, 0x04, 0x0b, 0x08, 0x00, 0x09, 0x00, 0x00, 0x00
        /*0020*/ 	.byte	0x00, 0x00, 0x00, 0x00


//--------------------- .nv.info._Z9addBlocksiPfS_ --------------------------
	.section	.nv.info._Z9addBlocksiPfS_,"",@"SHT_CUDA_INFO"
	.sectionflags	@""
	.align	4


	//----- nvinfo : EIATTR_CUDA_API_VERSION
	.align		4
        /*0000*/ 	.byte	0x04, 0x37
        /*0002*/ 	.short	(.L_13 - .L_12)
.L_12:
        /*0004*/ 	.word	0x00000082


	//----- nvinfo : EIATTR_KPARAM_INFO
	.align		4
.L_13:
        /*0008*/ 	.byte	0x04, 0x17
        /*000a*/ 	.short	(.L_15 - .L_14)
.L_14:
        /*000c*/ 	.word	0x00000000
        /*0010*/ 	.short	0x0002
        /*0012*/ 	.short	0x0010
        /*0014*/ 	.byte	0x00, 0xf5, 0x21, 0x00


	//----- nvinfo : EIATTR_KPARAM_INFO
	.align		4
.L_15:
        /*0018*/ 	.byte	0x04, 0x17
        /*001a*/ 	.short	(.L_17 - .L_16)
.L_16:
        /*001c*/ 	.word	0x00000000
        /*0020*/ 	.short	0x0001
        /*0022*/ 	.short	0x0008
        /*0024*/ 	.byte	0x00, 0xf5, 0x21, 0x00


	//----- nvinfo : EIATTR_KPARAM_INFO
	.align		4
.L_17:
        /*0028*/ 	.byte	0x04, 0x17
        /*002a*/ 	.short	(.L_19 - .L_18)
.L_18:
        /*002c*/ 	.word	0x00000000
        /*0030*/ 	.short	0x0000
        /*0032*/ 	.short	0x0000
        /*0034*/ 	.byte	0x00, 0xf0, 0x11, 0x00


	//----- nvinfo : EIATTR_SPARSE_MMA_MASK
	.align		4
.L_19:
        /*0038*/ 	.byte	0x03, 0x50
        /*003a*/ 	.short	0x0000


	//----- nvinfo : EIATTR_MAXREG_COUNT
	.align		4
        /*003c*/ 	.byte	0x03, 0x1b
        /*003e*/ 	.short	0x00ff


	//----- nvinfo : EIATTR_MERCURY_ISA_VERSION
	.align		4
        /*0040*/ 	.byte	0x03, 0x5f
        /*0042*/ 	.short	0x0101


	//----- nvinfo : EIATTR_VRC_CTA_INIT_COUNT
	.align		4
        /*0044*/ 	.byte	0x02, 0x4a
	.zero		1
	.zero		1


	//----- nvinfo : EIATTR_EXIT_INSTR_OFFSETS
	.align		4
        /*0048*/ 	.byte	0x04, 0x1c
        /*004a*/ 	.short	(.L_21 - .L_20)


	//   ....[0]....
.L_20:
        /*004c*/ 	.word	0x00000090


	//   ....[1]....
        /*0050*/ 	.word	0x00000380


	//   ....[2]....
        /*0054*/ 	.word	0x00000560


	//----- nvinfo : EIATTR_CRS_STACK_SIZE
	.align		4
.L_21:
        /*0058*/ 	.byte	0x04, 0x1e
        /*005a*/ 	.short	(.L_23 - .L_22)
.L_22:
        /*005c*/ 	.word	0x00000000


	//----- nvinfo : EIATTR_CBANK_PARAM_SIZE
	.align		4
.L_23:
        /*0060*/ 	.byte	0x03, 0x19
        /*0062*/ 	.short	0x0018


	//----- nvinfo : EIATTR_PARAM_CBANK
	.align		4
        /*0064*/ 	.byte	0x04, 0x0a
        /*0066*/ 	.short	(.L_25 - .L_24)
	.align		4
.L_24:
        /*0068*/ 	.word	index@(.nv.constant0._Z9addBlocksiPfS_)
        /*006c*/ 	.short	0x0380
        /*006e*/ 	.short	0x0018


	//----- nvinfo : EIATTR_SW_WAR
	.align		4
.L_25:
        /*0070*/ 	.byte	0x04, 0x36
        /*0072*/ 	.short	(.L_27 - .L_26)
.L_26:
        /*0074*/ 	.word	0x00000008
.L_27:


//--------------------- .nv.info._Z3addiPfS_      --------------------------
	.section	.nv.info._Z3addiPfS_,"",@"SHT_CUDA_INFO"
	.sectionflags	@""
	.align	4


	//----- nvinfo : EIATTR_CUDA_API_VERSION
	.align		4
        /*0000*/ 	.byte	0x04, 0x37
        /*0002*/ 	.short	(.L_29 - .L_28)
.L_28:
        /*0004*/ 	.word	0x00000082


	//----- nvinfo : EIATTR_KPARAM_INFO
	.align		4
.L_29:
        /*0008*/ 	.byte	0x04, 0x17
        /*000a*/ 	.short	(.L_31 - .L_30)
.L_30:
        /*000c*/ 	.word	0x00000000
        /*0010*/ 	.short	0x0002
        /*0012*/ 	.short	0x0010
        /*0014*/ 	.byte	0x00, 0xf5, 0x21, 0x00


	//----- nvinfo : EIATTR_KPARAM_INFO
	.align		4
.L_31:
        /*0018*/ 	.byte	0x04, 0x17
        /*001a*/ 	.short	(.L_33 - .L_32)
.L_32:
        /*001c*/ 	.word	0x00000000
        /*0020*/ 	.short	0x0001
        /*0022*/ 	.short	0x0008
        /*0024*/ 	.byte	0x00, 0xf5, 0x21, 0x00


	//----- nvinfo : EIATTR_KPARAM_INFO
	.align		4
.L_33:
        /*0028*/ 	.byte	0x04, 0x17
        /*002a*/ 	.short	(.L_35 - .L_34)
.L_34:
        /*002c*/ 	.word	0x00000000
        /*0030*/ 	.short	0x0000
        /*0032*/ 	.short	0x0000
        /*0034*/ 	.byte	0x00, 0xf0, 0x11, 0x00


	//----- nvinfo : EIATTR_SPARSE_MMA_MASK
	.align		4
.L_35:
        /*0038*/ 	.byte	0x03, 0x50
        /*003a*/ 	.short	0x0000


	//----- nvinfo : EIATTR_MAXREG_COUNT
	.align		4
        /*003c*/ 	.byte	0x03, 0x1b
        /*003e*/ 	.short	0x00ff


	//----- nvinfo : EIATTR_MERCURY_ISA_VERSION
	.align		4
        /*0040*/ 	.byte	0x03, 0x5f
        /*0042*/ 	.short	0x0101


	//----- nvinfo : EIATTR_VRC_CTA_INIT_COUNT
	.align		4
        /*0044*/ 	.byte	0x02, 0x4a
	.zero		1
	.zero		1


	//----- nvinfo : EIATTR_EXIT_INSTR_OFFSETS
	.align		4
        /*0048*/ 	.byte	0x04, 0x1c
        /*004a*/ 	.short	(.L_37 - .L_36)


	//   ....[0]....
.L_36:
        /*004c*/ 	.word	0x00000050


	//   ....[1]....
        /*0050*/ 	.word	0x00000380


	//   ....[2]....
        /*0054*/ 	.word	0x00000590


	//----- nvinfo : EIATTR_CRS_STACK_SIZE
	.align		4
.L_37:
        /*0058*/ 	.byte	0x04, 0x1e
        /*005a*/ 	.short	(.L_39 - .L_38)
.L_38:
        /*005c*/ 	.word	0x00000000


	//----- nvinfo : EIATTR_CBANK_PARAM_SIZE
	.align		4
.L_39:
        /*0060*/ 	.byte	0x03, 0x19
        /*0062*/ 	.short	0x0018


	//----- nvinfo : EIATTR_PARAM_CBANK
	.align		4
        /*0064*/ 	.byte	0x04, 0x0a
        /*0066*/ 	.short	(.L_41 - .L_40)
	.align		4
.L_40:
        /*0068*/ 	.word	index@(.nv.constant0._Z3addiPfS_)
        /*006c*/ 	.short	0x0380
        /*006e*/ 	.short	0x0018


	//----- nvinfo : EIATTR_SW_WAR
	.align		4
.L_41:
        /*0070*/ 	.byte	0x04, 0x36
        /*0072*/ 	.short	(.L_43 - .L_42)
.L_42:
        /*0074*/ 	.word	0x00000008
.L_43:


//--------------------- .nv.callgraph             --------------------------
	.section	.nv.callgraph,"",@"SHT_CUDA_CALLGRAPH"
	.align	4
	.sectionentsize	8
	.align		4
        /*0000*/ 	.word	0x00000000
	.align		4
        /*0004*/ 	.word	0xffffffff
	.align		4
        /*0008*/ 	.word	0x00000000
	.align		4
        /*000c*/ 	.word	0xfffffffe
	.align		4
        /*0010*/ 	.word	0x00000000
	.align		4
        /*0014*/ 	.word	0xfffffffd
	.align		4
        /*0018*/ 	.word	0x00000000
	.align		4
        /*001c*/ 	.word	0xfffffffc


//--------------------- .text._Z9addBlocksiPfS_   --------------------------
	.section	.text._Z9addBlocksiPfS_,"ax",@progbits
	.align	128
        .global         _Z9addBlocksiPfS_
        .type           _Z9addBlocksiPfS_,@function
        .size           _Z9addBlocksiPfS_,(.L_x_10 - _Z9addBlocksiPfS_)
        .other          _Z9addBlocksiPfS_,@"STO_CUDA_ENTRY STV_DEFAULT"
_Z9addBlocksiPfS_:
.text._Z9addBlocksiPfS_:
[----:B------:R-:W-:Y:S01]  /*0000*/  LDC R1, c[0x0][0x37c] ;  /* 0x0000df00ff017b82 */ /* 0x000fe20000000800 */
[----:B------:R-:W0:Y:S07]  /*0010*/  S2R R3, SR_TID.X ;  /* 0x0000000000037919 */ /* 0x000e2e0000002100 */
[----:B------:R-:W0:Y:S01]  /*0020*/  S2UR UR4, SR_CTAID.X ;  /* 0x00000000000479c3 */ /* 0x000e220000002500 */
[----:B------:R-:W1:Y:S07]  /*0030*/  LDCU UR6, c[0x0][0x380] ;  /* 0x00007000ff0677ac */ /* 0x000e6e0008000800 */
[----:B------:R-:W0:Y:S01]  /*0040*/  LDC R0, c[0x0][0x360] ;  /* 0x0000d800ff007b82 */ /* 0x000e220000000800 */
[----:B------:R-:W2:Y:S01]  /*0050*/  LDCU UR5, c[0x0][0x370] ;  /* 0x00006e00ff0577ac */ /* 0x000ea20008000800 */
[----:B0-----:R-:W-:-:S02]  /*0060*/  IMAD R3, R0, UR4, R3 ;  /* 0x0000000400037c24 */ /* 0x001fc4000f8e0203 */
[----:B--2---:R-:W-:-:S03]  /*0070*/  IMAD R0, R0, UR5, RZ ;  /* 0x0000000500007c24 */ /* 0x004fc6000f8e02ff */
[----:B-1----:R-:W-:-:S13]  /*0080*/  ISETP.GE.AND P0, PT, R3, UR6, PT ;  /* 0x0000000603007c0c */ /* 0x002fda000bf06270 */
[----:B------:R-:W-:Y:S05]  /*0090*/  @P0 EXIT ;  /* 0x000000000000094d */ /* 0x000fea0003800000 */
[----:B------:R-:W0:Y:S01]  /*00a0*/  I2F.U32.RP R8, R0 ;  /* 0x0000000000087306 */ /* 0x000e220000209000 */
[C---:B------:R-:W-:Y:S01]  /*00b0*/  IMAD.IADD R2, R0.reuse, 0x1, R3 ;  /* 0x0000000100027824 */ /* 0x040fe200078e0203 */
[----:B------:R-:W-:Y:S01]  /*00c0*/  IADD3 R9, PT, PT, RZ, -R0, RZ ;  /* 0x80000000ff097210 */ /* 0x000fe20007ffe0ff */
[----:B------:R-:W1:Y:S01]  /*00d0*/  LDCU.64 UR4, c[0x0][0x358] ;  /* 0x00006b00ff0477ac */ /* 0x000e620008000a00 */
[----:B------:R-:W-:Y:S01]  /*00e0*/  ISETP.NE.U32.AND P2, PT, R0, RZ, PT ;  /* 0x000000ff0000720c */ /* 0x000fe20003f45070 */
[----:B------:R-:W-:Y:S01]  /*00f0*/  BSSY.RECONVERGENT B0, `(.L_x_0) ;  /* 0x0000028000007945 */ /* 0x000fe20003800200 */
[C---:B------:R-:W-:Y:S02]  /*0100*/  ISETP.GE.AND P0, PT, R2.reuse, UR6, PT ;  /* 0x0000000602007c0c */ /* 0x040fe4000bf06270 */
[----:B------:R-:W-:Y:S02]  /*0110*/  VIMNMX R7, PT, PT, R2, UR6, !PT ;  /* 0x0000000602077c48 */ /* 0x000fe4000ffe0100 */
[----:B------:R-:W-:-:S04]  /*0120*/  SEL R6, RZ, 0x1, P0 ;  /* 0x00000001ff067807 */ /* 0x000fc80000000000 */
[----:B------:R-:W-:Y:S01]  /*0130*/  IADD3 R7, PT, PT, R7, -R2, -R6 ;  /* 0x8000000207077210 */ /* 0x000fe20007ffe806 */
[----:B0-----:R-:W0:Y:S02]  /*0140*/  MUFU.RCP R8, R8 ;  /* 0x0000000800087308 */ /* 0x001e240000001000 */
[----:B0-----:R-:W-:-:S06]  /*0150*/  IADD3 R4, PT, PT, R8, 0xffffffe, RZ ;  /* 0x0ffffffe08047810 */ /* 0x001fcc0007ffe0ff */
[----:B------:R0:W2:Y:S02]  /*0160*/  F2I.FTZ.U32.TRUNC.NTZ R5, R4 ;  /* 0x0000000400057305 */ /* 0x0000a4000021f000 */
[----:B0-----:R-:W-:Y:S02]  /*0170*/  HFMA2 R4, -RZ, RZ, 0, 0 ;  /* 0x00000000ff047431 */ /* 0x001fe400000001ff */
[----:B--2---:R-:W-:-:S04]  /*0180*/  IMAD R9, R9, R5, RZ ;  /* 0x0000000509097224 */ /* 0x004fc800078e02ff */
[----:B------:R-:W-:-:S06]  /*0190*/  IMAD.HI.U32 R8, R5, R9, R4 ;  /* 0x0000000905087227 */ /* 0x000fcc00078e0004 */
[----:B------:R-:W-:-:S05]  /*01a0*/  IMAD.HI.U32 R5, R8, R7, RZ ;  /* 0x0000000708057227 */ /* 0x000fca00078e00ff */
[----:B------:R-:W-:-:S05]  /*01b0*/  IADD3 R2, PT, PT, -R5, RZ, RZ ;  /* 0x000000ff05027210 */ /* 0x000fca0007ffe1ff */
[----:B------:R-:W-:-:S05]  /*01c0*/  IMAD R7, R0, R2, R7 ;  /* 0x0000000200077224 */ /* 0x000fca00078e0207 */
[----:B------:R-:W-:-:S13]  /*01d0*/  ISETP.GE.U32.AND P0, PT, R7, R0, PT ;  /* 0x000000000700720c */ /* 0x000fda0003f06070 */
[----:B------:R-:W-:Y:S01]  /*01e0*/  @P0 IMAD.IADD R7, R7, 0x1, -R0 ;  /* 0x0000000107070824 */ /* 0x000fe200078e0a00 */
[----:B------:R-:W-:-:S04]  /*01f0*/  @P0 IADD3 R5, PT, PT, R5, 0x1, RZ ;  /* 0x0000000105050810 */ /* 0x000fc80007ffe0ff */
[----:B------:R-:W-:-:S13]  /*0200*/  ISETP.GE.U32.AND P1, PT, R7, R0, PT ;  /* 0x000000000700720c */ /* 0x000fda0003f26070 */
[----:B------:R-:W-:Y:S02]  /*0210*/  @P1 IADD3 R5, PT, PT, R5, 0x1, RZ ;  /* 0x0000000105051810 */ /* 0x000fe40007ffe0ff */
[----:B------:R-:W-:-:S05]  /*0220*/  @!P2 LOP3.LUT R5, RZ, R0, RZ, 0x33, !PT ;  /* 0x00000000ff05a212 */ /* 0x000fca00078e33ff */
[----:B------:R-:W-:-:S05]  /*0230*/  IMAD.IADD R2, R6, 0x1, R5 ;  /* 0x0000000106027824 */ /* 0x000fca00078e0205 */
[C---:B------:R-:W-:Y:S02]  /*0240*/  LOP3.LUT R4, R2.reuse, 0x3, RZ, 0xc0, !PT ;  /* 0x0000000302047812 */ /* 0x040fe400078ec0ff */
[----:B------:R-:W-:Y:S02]  /*0250*/  ISETP.GE.U32.AND P1, PT, R2, 0x3, PT ;  /* 0x000000030200780c */ /* 0x000fe40003f26070 */
[----:B------:R-:W-:-:S13]  /*0260*/  ISETP.NE.AND P0, PT, R4, 0x3, PT ;  /* 0x000000030400780c */ /* 0x000fda0003f05270 */
[----:B-1----:R-:W-:Y:S05]  /*0270*/  @!P0 BRA `(.L_x_1) ;  /* 0x00000000003c8947 */ /* 0x002fea0003800000 */
[----:B------:R-:W0:Y:S01]  /*0280*/  LDC.64 R8, c[0x0][0x390] ;  /* 0x0000e400ff087b82 */ /* 0x000e220000000a00 */
[----:B------:R-:W-:-:S04]  /*0290*/  IADD3 R2, PT, PT, R2, 0x1, RZ ;  /* 0x0000000102027810 */ /* 0x000fc80007ffe0ff */
[----:B------:R-:W-:-:S03]  /*02a0*/  LOP3.LUT R2, R2, 0x3, RZ, 0xc0, !PT ;  /* 0x0000000302027812 */ /* 0x000fc600078ec0ff */
[----:B------:R-:W1:Y:S01]  /*02b0*/  LDC.64 R10, c[0x0][0x388] ;  /* 0x0000e200ff0a7b82 */ /* 0x000e620000000a00 */
[----:B------:R-:W-:-:S07]  /*02c0*/  IADD3 R2, PT, PT, -R2, RZ, RZ ;  /* 0x000000ff02027210 */ /* 0x000fce0007ffe1ff */
.L_x_2:
[----:B-1----:R-:W-:-:S04]  /*02d0*/  IMAD.WIDE R6, R3, 0x4, R10 ;  /* 0x0000000403067825 */ /* 0x002fc800078e020a */
[----:B0-2---:R-:W-:Y:S02]  /*02e0*/  IMAD.WIDE R4, R3, 0x4, R8 ;  /* 0x0000000403047825 */ /* 0x005fe400078e0208 */
[----:B------:R-:W2:Y:S04]  /*02f0*/  LDG.E R6, desc[UR4][R6.64] ;  /* 0x0000000406067981 */ /* 0x000ea8000c1e1900 */
[----:B------:R-:W2:Y:S01]  /*0300*/  LDG.E R13, desc[UR4][R4.64] ;  /* 0x00000004040d7981 */ /* 0x000ea2000c1e1900 */
[----:B------:R-:W-:Y:S01]  /*0310*/  VIADD R2, R2, 0x1 ;  /* 0x0000000102027836 */ /* 0x000fe20000000000 */
[----:B------:R-:W-:-:S04]  /*0320*/  IADD3 R3, PT, PT, R0, R3, RZ ;  /* 0x0000000300037210 */ /* 0x000fc80007ffe0ff */
[----:B------:R-:W-:Y:S01]  /*0330*/  ISETP.NE.AND P0, PT, R2, RZ, PT ;  /* 0x000000ff0200720c */ /* 0x000fe20003f05270 */
[----:B--2---:R-:W-:-:S05]  /*0340*/  FADD R13, R6, R13 ;  /* 0x0000000d060d7221 */ /* 0x004fca0000000000 */
[----:B------:R2:W-:Y:S07]  /*0350*/  STG.E desc[UR4][R4.64], R13 ;  /* 0x0000000d04007986 */ /* 0x0005ee000c101904 */
[----:B------:R-:W-:Y:S05]  /*0360*/  @P0 BRA `(.L_x_2) ;  /* 0xfffffffc00d80947 */ /* 0x000fea000383ffff */
.L_x_1:
[----:B------:R-:W-:Y:S05]  /*0370*/  BSYNC.RECONVERGENT B0 ;  /* 0x0000000000007941 */ /* 0x000fea0003800200 */
.L_x_0:
[----:B------:R-:W-:Y:S05]  /*0380*/  @!P1 EXIT ;  /* 0x000000000000994d */ /* 0x000fea0003800000 */
.L_x_3:
[----:B-12---:R-:W0:Y:S08]  /*0390*/  LDC.64 R4, c[0x0][0x388] ;  /* 0x0000e200ff047b82 */ /* 0x006e300000000a00 */
[----:B------:R-:W1:Y:S01]  /*03a0*/  LDC.64 R6, c[0x0][0x390] ;  /* 0x0000e400ff067b82 */ /* 0x000e620000000a00 */
[----:B0-----:R-:W-:-:S05]  /*03b0*/  IMAD.WIDE R12, R3, 0x4, R4 ;  /* 0x00000004030c7825 */ /* 0x001fca00078e0204 */
[----:B------:R-:W2:Y:S01]  /*03c0*/  LDG.E R2, desc[UR4][R12.64] ;  /* 0x000000040c027981 */ /* 0x000ea2000c1e1900 */
[----:B-1----:R-:W-:-:S05]  /*03d0*/  IMAD.WIDE R14, R3, 0x4, R6 ;  /* 0x00000004030e7825 */ /* 0x002fca00078e0206 */
[----:B------:R-:W2:Y:S01]  /*03e0*/  LDG.E R5, desc[UR4][R14.64] ;  /* 0x000000040e057981 */ /* 0x000ea2000c1e1900 */
[----:B------:R-:W-:-:S04]  /*03f0*/  IMAD.WIDE R6, R0, 0x4, R14 ;  /* 0x0000000400067825 */ /* 0x000fc800078e020e */
[----:B--2---:R-:W-:Y:S01]  /*0400*/  FADD R17, R2, R5 ;  /* 0x0000000502117221 */ /* 0x004fe20000000000 */
[----:B------:R-:W-:-:S04]  /*0410*/  IMAD.WIDE R4, R0, 0x4, R12 ;  /* 0x0000000400047825 */ /* 0x000fc800078e020c */
[----:B------:R0:W-:Y:S04]  /*0420*/  STG.E desc[UR4][R14.64], R17 ;  /* 0x000000110e007986 */ /* 0x0001e8000c101904 */
[----:B------:R-:W2:Y:S04]  /*0430*/  LDG.E R2, desc[UR4][R4.64] ;  /* 0x0000000404027981 */ /* 0x000ea8000c1e1900 */
[----:B------:R-:W2:Y:S01]  /*0440*/  LDG.E R9, desc[UR4][R6.64] ;  /* 0x0000000406097981 */ /* 0x000ea2000c1e1900 */
[----:B------:R-:W-:-:S04]  /*0450*/  IMAD.WIDE R10, R0, 0x4, R6 ;  /* 0x00000004000a7825 */ /* 0x000fc800078e0206 */
[----:B--2---:R-:W-:Y:S01]  /*0460*/  FADD R19, R2, R9 ;  /* 0x0000000902137221 */ /* 0x004fe20000000000 */
[----:B------:R-:W-:-:S04]  /*0470*/  IMAD.WIDE R8, R0, 0x4, R4 ;  /* 0x0000000400087825 */ /* 0x000fc800078e0204 */
[----:B------:R1:W-:Y:S04]  /*0480*/  STG.E desc[UR4][R6.64], R19 ;  /* 0x0000001306007986 */ /* 0x0003e8000c101904 */
[----:B------:R-:W2:Y:S04]  /*0490*/  LDG.E R2, desc[UR4][R8.64] ;  /* 0x0000000408027981 */ /* 0x000ea8000c1e1900 */
[----:B------:R-:W2:Y:S01]  /*04a0*/  LDG.E R13, desc[UR4][R10.64] ;  /* 0x000000040a0d7981 */ /* 0x000ea2000c1e1900 */
[----:B0-----:R-:W-:-:S04]  /*04b0*/  IMAD.WIDE R14, R0, 0x4, R10 ;  /* 0x00000004000e7825 */ /* 0x001fc800078e020a */
[----:B--2---:R-:W-:Y:S01]  /*04c0*/  FADD R21, R2, R13 ;  /* 0x0000000d02157221 */ /* 0x004fe20000000000 */
[----:B------:R-:W-:-:S04]  /*04d0*/  IMAD.WIDE R12, R0, 0x4, R8 ;  /* 0x00000004000c7825 */ /* 0x000fc800078e0208 */
[----:B------:R1:W-:Y:S04]  /*04e0*/  STG.E desc[UR4][R10.64], R21 ;  /* 0x000000150a007986 */ /* 0x0003e8000c101904 */
[----:B------:R-:W2:Y:S04]  /*04f0*/  LDG.E R12, desc[UR4][R12.64] ;  /* 0x000000040c0c7981 */ /* 0x000ea8000c1e1900 */
[----:B------:R-:W2:Y:S01]  /*0500*/  LDG.E R5, desc[UR4][R14.64] ;  /* 0x000000040e057981 */ /* 0x000ea2000c1e1900 */
[----:B------:R-:W-:-:S04]  /*0510*/  LEA R3, R0, R3, 0x2 ;  /* 0x0000000300037211 */ /* 0x000fc800078e10ff */
[----:B------:R-:W-:Y:S01]  /*0520*/  ISETP.GE.AND P0, PT, R3, UR6, PT ;  /* 0x0000000603007c0c */ /* 0x000fe2000bf06270 */
[----:B--2---:R-:W-:-:S05]  /*0530*/  FADD R5, R12, R5 ;  /* 0x000000050c057221 */ /* 0x004fca0000000000 */
[----:B------:R1:W-:Y:S07]  /*0540*/  STG.E desc[UR4][R14.64], R5 ;  /* 0x000000050e007986 */ /* 0x0003ee000c101904 */
[----:B------:R-:W-:Y:S05]  /*0550*/  @!P0 BRA `(.L_x_3) ;  /* 0xfffffffc008c8947 */ /* 0x000fea000383ffff */
[----:B------:R-:W-:Y:S05]  /*0560*/  EXIT ;  /* 0x000000000000794d */ /* 0x000fea0003800000 */
.L_x_4:
[----:B------:R-:W-:-:S00]  /*0570*/  BRA `(.L_x_4) ;  /* 0xfffffffc00fc7947 */ /* 0x000fc0000383ffff */
[----:B------:R-:W-:-:S00]  /*0580*/  NOP ;  /* 0x0000000000007918 */ /* 0x000fc00000000000 */
[----:B------:R-:W-:-:S00]  /*0590*/  NOP ;  /* 0x0000000000007918 */ /* 0x000fc00000000000 */
[----:B------:R-:W-:-:S00]  /*05a0*/  NOP ;  /* 0x0000000000007918 */ /* 0x000fc00000000000 */
[----:B------:R-:W-:-:S00]  /*05b0*/  NOP ;  /* 0x0000000000007918 */ /* 0x000fc00000000000 */
[----:B------:R-:W-:-:S00]  /*05c0*/  NOP ;  /* 0x0000000000007918 */ /* 0x000fc00000000000 */
[----:B------:R-:W-:-:S00]  /*05d0*/  NOP ;  /* 0x0000000000007918 */ /* 0x000fc00000000000 */
[----:B------:R-:W-:-:S00]  /*05e0*/  NOP ;  /* 0x0000000000007918 */ /* 0x000fc00000000000 */
[----:B------:R-:W-:-:S00]  /*05f0*/  NOP ;  /* 0x0000000000007918 */ /* 0x000fc00000000000 */
.L_x_10:


//--------------------- .text._Z3addiPfS_         --------------------------
	.section	.text._Z3addiPfS_,"ax",@progbits
	.align	128
        .global         _Z3addiPfS_
        .type           _Z3addiPfS_,@function
        .size           _Z3addiPfS_,(.L_x_11 - _Z3addiPfS_)
        .other          _Z3addiPfS_,@"STO_CUDA_ENTRY STV_DEFAULT"
_Z3addiPfS_:
.text._Z3addiPfS_:
[----:B------:R-:W-:Y:S01]  /*0000*/  LDC R1, c[0x0][0x37c] ;  /* 0x0000df00ff017b82 */ /* 0x000fe20000000800 */
[----:B------:R-:W0:Y:S01]  /*0010*/  S2R R3, SR_TID.X ;  /* 0x0000000000037919 */ /* 0x000e220000002100 */
[----:B------:R-:W0:Y:S06]  /*0020*/  LDCU UR6, c[0x0][0x380] ;  /* 0x00007000ff0677ac */ /* 0x000e2c0008000800 */
[----:B------:R-:W1:Y:S01]  /*0030*/  LDC R0, c[0x0][0x360] ;  /* 0x0000d800ff007b82 */ /* 0x000e620000000800 */
[----:B0-----:R-:W-:-:S13]  /*0040*/  ISETP.GE.AND P0, PT, R3, UR6, PT ;  /* 0x0000000603007c0c */ /* 0x001fda000bf06270 */
[----:B------:R-:W-:Y:S05]  /*0050*/  @P0 EXIT ;  /* 0x000000000000094d */ /* 0x000fea0003800000 */
[----:B-1----:R-:W0:Y:S01]  /*0060*/  I2F.U32.RP R8, R0 ;  /* 0x0000000000087306 */ /* 0x002e220000209000 */
[----:B------:R-:W-:Y:S01]  /*0070*/  IADD3 R2, PT, PT, R3, R0, RZ ;  /* 0x0000000003027210 */ /* 0x000fe20007ffe0ff */
[----:B------:R-:W1:Y:S01]  /*0080*/  LDCU.64 UR4, c[0x0][0x358] ;  /* 0x00006b00ff0477ac */ /* 0x000e620008000a00 */
[----:B------:R-:W-:Y:S01]  /*0090*/  ISETP.NE.U32.AND P2, PT, R0, RZ, PT ;  /* 0x000000ff0000720c */ /* 0x000fe20003f45070 */
[----:B------:R-:W-:Y:S01]  /*00a0*/  BSSY.RECONVERGENT B0, `(.L_x_5) ;  /* 0x000002d000007945 */ /* 0x000fe20003800200 */
[C---:B------:R-:W-:Y:S01]  /*00b0*/  ISETP.GE.U32.AND P0, PT, R2.reuse, UR6, PT ;  /* 0x0000000602007c0c */ /* 0x040fe2000bf06070 */
[----:B------:R-:W2:Y:S01]  /*00c0*/  LDCU.64 UR8, c[0x0][0x388] ;  /* 0x00007100ff0877ac */ /* 0x000ea20008000a00 */
[----:B------:R-:W-:Y:S02]  /*00d0*/  VIMNMX.U32 R7, PT, PT, R2, UR6, !PT ;  /* 0x0000000602077c48 */ /* 0x000fe4000ffe0000 */
[----:B------:R-:W-:Y:S01]  /*00e0*/  SEL R6, RZ, 0x1, P0 ;  /* 0x00000001ff067807 */ /* 0x000fe20000000000 */
[----:B------:R-:W3:Y:S03]  /*00f0*/  LDCU.64 UR10, c[0x0][0x390] ;  /* 0x00007200ff0a77ac */ /* 0x000ee60008000a00 */
[----:B------:R-:W-:Y:S01]  /*0100*/  IADD3 R7, PT, PT, R7, -R2, -R6 ;  /* 0x8000000207077210 */ /* 0x000fe20007ffe806 */
[----:B0-----:R-:W0:Y:S02]  /*0110*/  MUFU.RCP R8, R8 ;  /* 0x0000000800087308 */ /* 0x001e240000001000 */
[----:B0-----:R-:W-:-:S06]  /*0120*/  IADD3 R4, PT, PT, R8, 0xffffffe, RZ ;  /* 0x0ffffffe08047810 */ /* 0x001fcc0007ffe0ff */
[----:B------:R0:W4:Y:S02]  /*0130*/  F2I.FTZ.U32.TRUNC.NTZ R5, R4 ;  /* 0x0000000400057305 */ /* 0x000124000021f000 */
[----:B0-----:R-:W-:Y:S02]  /*0140*/  IMAD.MOV.U32 R4, RZ, RZ, RZ ;  /* 0x000000ffff047224 */ /* 0x001fe400078e00ff */
[----:B----4-:R-:W-:-:S04]  /*0150*/  IMAD.MOV R9, RZ, RZ, -R5 ;  /* 0x000000ffff097224 */ /* 0x010fc800078e0a05 */
[----:B------:R-:W-:-:S04]  /*0160*/  IMAD R9, R9, R0, RZ ;  /* 0x0000000009097224 */ /* 0x000fc800078e02ff */
        /* <DEDUP_REMOVED lines=8> */
[----:B------:R-:W-:Y:S01]  /*01f0*/  @P1 VIADD R5, R5, 0x1 ;  /* 0x0000000105051836 */ /* 0x000fe20000000000 */
[----:B------:R-:W-:-:S04]  /*0200*/  @!P2 LOP3.LUT R5, RZ, R0, RZ, 0x33, !PT ;  /* 0x00000000ff05a212 */ /* 0x000fc800078e33ff */
[----:B------:R-:W-:-:S04]  /*0210*/  IADD3 R2, PT, PT, R6, R5, RZ ;  /* 0x0000000506027210 */ /* 0x000fc80007ffe0ff */
[C---:B------:R-:W-:Y:S02]  /*0220*/  LOP3.LUT R4, R2.reuse, 0x3, RZ, 0xc0, !PT ;  /* 0x0000000302047812 */ /* 0x040fe400078ec0ff */
[----:B------:R-:W-:Y:S02]  /*0230*/  ISETP.GE.U32.AND P0, PT, R2, 0x3, PT ;  /* 0x000000030200780c */ /* 0x000fe40003f06070 */
[----:B------:R-:W-:-:S13]  /*0240*/  ISETP.NE.AND P1, PT, R4, 0x3, PT ;  /* 0x000000030400780c */ /* 0x000fda0003f25270 */
[----:B-123--:R-:W-:Y:S05]  /*0250*/  @!P1 BRA `(.L_x_6) ;  /* 0x0000000000449947 */ /* 0x00efea0003800000 */
[----:B------:R-:W-:Y:S02]  /*0260*/  VIADD R2, R2, 0x1 ;  /* 0x0000000102027836 */ /* 0x000fe40000000000 */
[----:B------:R-:W-:-:S03]  /*0270*/  IMAD.WIDE.U32 R4, R3, 0x4, RZ ;  /* 0x0000000403047825 */ /* 0x000fc600078e00ff */
[----:B------:R-:W-:-:S05]  /*0280*/  LOP3.LUT R2, R2, 0x3, RZ, 0xc0, !PT ;  /* 0x0000000302027812 */ /* 0x000fca00078ec0ff */
[C---:B------:R-:W-:Y:S01]  /*0290*/  IMAD R3, R2.reuse, R0, R3 ;  /* 0x0000000002037224 */ /* 0x040fe200078e0203 */
[----:B------:R-:W-:-:S07]  /*02a0*/  IADD3 R2, PT, PT, -R2, RZ, RZ ;  /* 0x000000ff02027210 */ /* 0x000fce0007ffe1ff */
.L_x_7:
[C---:B------:R-:W-:Y:S02]  /*02b0*/  IADD3 R8, P1, PT, R4.reuse, UR8, RZ ;  /* 0x0000000804087c10 */ /* 0x040fe4000ff3e0ff */
[----:B0-----:R-:W-:Y:S02]  /*02c0*/  IADD3 R6, P2, PT, R4, UR10, RZ ;  /* 0x0000000a04067c10 */ /* 0x001fe4000ff5e0ff */
[C---:B------:R-:W-:Y:S02]  /*02d0*/  IADD3.X R9, PT, PT, R5.reuse, UR9, RZ, P1, !PT ;  /* 0x0000000905097c10 */ /* 0x040fe40008ffe4ff */
[----:B------:R-:W-:-:S03]  /*02e0*/  IADD3.X R7, PT, PT, R5, UR11, RZ, P2, !PT ;  /* 0x0000000b05077c10 */ /* 0x000fc600097fe4ff */
[----:B------:R-:W2:Y:S04]  /*02f0*/  LDG.E R8, desc[UR4][R8.64] ;  /* 0x0000000408087981 */ /* 0x000ea8000c1e1900 */
[----:B------:R-:W2:Y:S01]  /*0300*/  LDG.E R11, desc[UR4][R6.64] ;  /* 0x00000004060b7981 */ /* 0x000ea2000c1e1900 */
[----:B------:R-:W-:Y:S02]  /*0310*/  VIADD R2, R2, 0x1 ;  /* 0x0000000102027836 */ /* 0x000fe40000000000 */
[----:B------:R-:W-:-:S03]  /*0320*/  IMAD.WIDE.U32 R4, R0, 0x4, R4 ;  /* 0x0000000400047825 */ /* 0x000fc600078e0004 */
[----:B------:R-:W-:Y:S01]  /*0330*/  ISETP.NE.AND P1, PT, R2, RZ, PT ;  /* 0x000000ff0200720c */ /* 0x000fe20003f25270 */
[----:B--2---:R-:W-:-:S05]  /*0340*/  FADD R11, R8, R11 ;  /* 0x0000000b080b7221 */ /* 0x004fca0000000000 */
[----:B------:R0:W-:Y:S07]  /*0350*/  STG.E desc[UR4][R6.64], R11 ;  /* 0x0000000b06007986 */ /* 0x0001ee000c101904 */
[----:B------:R-:W-:Y:S05]  /*0360*/  @P1 BRA `(.L_x_7) ;  /* 0xfffffffc00d01947 */ /* 0x000fea000383ffff */
.L_x_6:
[----:B------:R-:W-:Y:S05]  /*0370*/  BSYNC.RECONVERGENT B0 ;  /* 0x0000000000007941 */ /* 0x000fea0003800200 */
.L_x_5:
[----:B------:R-:W-:Y:S05]  /*0380*/  @!P0 EXIT ;  /* 0x000000000000894d */ /* 0x000fea0003800000 */
.L_x_8:
[----:B0-----:R-:W0:Y:S08]  /*0390*/  LDC.64 R6, c[0x0][0x388] ;  /* 0x0000e200ff067b82 */ /* 0x001e300000000a00 */
[----:B------:R-:W1:Y:S01]  /*03a0*/  LDC.64 R4, c[0x0][0x390] ;  /* 0x0000e400ff047b82 */ /* 0x000e620000000a00 */
[----:B0-----:R-:W-:-:S06]  /*03b0*/  IMAD.WIDE.U32 R8, R3, 0x4, R6 ;  /* 0x0000000403087825 */ /* 0x001fcc00078e0006 */
[----:B------:R-:W2:Y:S01]  /*03c0*/  LDG.E R8, desc[UR4][R8.64] ;  /* 0x0000000408087981 */ /* 0x000ea2000c1e1900 */
[----:B-1----:R-:W-:-:S05]  /*03d0*/  IMAD.WIDE.U32 R10, R3, 0x4, R4 ;  /* 0x00000004030a7825 */ /* 0x002fca00078e0004 */
[----:B------:R-:W2:Y:S01]  /*03e0*/  LDG.E R13, desc[UR4][R10.64] ;  /* 0x000000040a0d7981 */ /* 0x000ea2000c1e1900 */
[----:B------:R-:W-:-:S05]  /*03f0*/  IADD3 R15, PT, PT, R0, R3, RZ ;  /* 0x00000003000f7210 */ /* 0x000fca0007ffe0ff */
[----:B------:R-:W-:-:S04]  /*0400*/  IMAD.WIDE.U32 R2, R15, 0x4, R6 ;  /* 0x000000040f027825 */ /* 0x000fc800078e0006 */
[----:B--2---:R-:W-:Y:S01]  /*0410*/  FADD R17, R8, R13 ;  /* 0x0000000d08117221 */ /* 0x004fe20000000000 */
[----:B------:R-:W-:-:S04]  /*0420*/  IMAD.WIDE.U32 R12, R15, 0x4, R4 ;  /* 0x000000040f0c7825 */ /* 0x000fc800078e0004 */
[----:B------:R0:W-:Y:S04]  /*0430*/  STG.E desc[UR4][R10.64], R17 ;  /* 0x000000110a007986 */ /* 0x0001e8000c101904 */
[----:B------:R-:W2:Y:S04]  /*0440*/  LDG.E R2, desc[UR4][R2.64] ;  /* 0x0000000402027981 */ /* 0x000ea8000c1e1900 */
[----:B------:R-:W2:Y:S01]  /*0450*/  LDG.E R19, desc[UR4][R12.64] ;  /* 0x000000040c137981 */ /* 0x000ea2000c1e1900 */
[----:B------:R-:W-:-:S04]  /*0460*/  IMAD.IADD R21, R15, 0x1, R0 ;  /* 0x000000010f157824 */ /* 0x000fc800078e0200 */
[----:B------:R-:W-:-:S04]  /*0470*/  IMAD.WIDE.U32 R8, R21, 0x4, R6 ;  /* 0x0000000415087825 */ /* 0x000fc800078e0006 */
[----:B------:R-:W-:-:S04]  /*0480*/  IMAD.WIDE.U32 R14, R21, 0x4, R4 ;  /* 0x00000004150e7825 */ /* 0x000fc800078e0004 */
[----:B--2---:R-:W-:-:S05]  /*0490*/  FADD R19, R2, R19 ;  /* 0x0000001302137221 */ /* 0x004fca0000000000 */
[----:B------:R1:W-:Y:S04]  /*04a0*/  STG.E desc[UR4][R12.64], R19 ;  /* 0x000000130c007986 */ /* 0x0003e8000c101904 */
[----:B------:R-:W2:Y:S04]  /*04b0*/  LDG.E R8, desc[UR4][R8.64] ;  /* 0x0000000408087981 */ /* 0x000ea8000c1e1900 */
[----:B------:R-:W2:Y:S01]  /*04c0*/  LDG.E R23, desc[UR4][R14.64] ;  /* 0x000000040e177981 */ /* 0x000ea2000c1e1900 */
[----:B------:R-:W-:-:S05]  /*04d0*/  IADD3 R21, PT, PT, R21, R0, RZ ;  /* 0x0000000015157210 */ /* 0x000fca0007ffe0ff */
[----:B------:R-:W-:-:S04]  /*04e0*/  IMAD.WIDE.U32 R6, R21, 0x4, R6 ;  /* 0x0000000415067825 */ /* 0x000fc800078e0006 */
[----:B------:R-:W-:-:S04]  /*04f0*/  IMAD.WIDE.U32 R4, R21, 0x4, R4 ;  /* 0x0000000415047825 */ /* 0x000fc800078e0004 */
[----:B--2---:R-:W-:-:S05]  /*0500*/  FADD R23, R8, R23 ;  /* 0x0000001708177221 */ /* 0x004fca0000000000 */
[----:B------:R1:W-:Y:S04]  /*0510*/  STG.E desc[UR4][R14.64], R23 ;  /* 0x000000170e007986 */ /* 0x0003e8000c101904 */
[----:B------:R-:W0:Y:S04]  /*0520*/  LDG.E R6, desc[UR4][R6.64] ;  /* 0x0000000406067981 */ /* 0x000e28000c1e1900 */
[----:B------:R-:W0:Y:S02]  /*0530*/  LDG.E R3, desc[UR4][R4.64] ;  /* 0x0000000404037981 */ /* 0x000e24000c1e1900 */
[----:B0-----:R-:W-:Y:S01]  /*0540*/  FADD R11, R6, R3 ;  /* 0x00000003060b7221 */ /* 0x001fe20000000000 */
[----:B------:R-:W-:-:S04]  /*0550*/  IADD3 R3, PT, PT, R21, R0, RZ ;  /* 0x0000000015037210 */ /* 0x000fc80007ffe0ff */
[----:B------:R1:W-:Y:S01]  /*0560*/  STG.E desc[UR4][R4.64], R11 ;  /* 0x0000000b04007986 */ /* 0x0003e2000c101904 */
[----:B------:R-:W-:-:S13]  /*0570*/  ISETP.GE.AND P0, PT, R3, UR6, PT ;  /* 0x0000000603007c0c */ /* 0x000fda000bf06270 */
[----:B-1----:R-:W-:Y:S05]  /*0580*/  @!P0 BRA `(.L_x_8) ;  /* 0xfffffffc00808947 */ /* 0x002fea000383ffff */
[----:B------:R-:W-:Y:S05]  /*0590*/  EXIT ;  /* 0x000000000000794d */ /* 0x000fea0003800000 */
.L_x_9:
        /* <DEDUP_REMOVED lines=14> */
.L_x_11:


//--------------------- .nv.shared.reserved.0     --------------------------
	.section	.nv.shared.reserved.0,"aw",@nobits
	.weak		__nv_reservedSMEM_offset_0_alias
	.size		__nv_reservedSMEM_offset_0_alias, 0, 64
	.other		__nv_reservedSMEM_offset_0_alias,@"STO_CUDA_RESERVED_SHARED STV_DEFAULT"
__nv_reservedSMEM_offset_0_alias:
	.zero		0
	.zero		64


//--------------------- .nv.constant0._Z9addBlocksiPfS_ --------------------------
	.section	.nv.constant0._Z9addBlocksiPfS_,"a",@progbits
	.sectionflags	@""
	.align	4
.nv.constant0._Z9addBlocksiPfS_:
	.zero		920


//--------------------- .nv.constant0._Z3addiPfS_ --------------------------
	.section	.nv.constant0._Z3addiPfS_,"a",@progbits
	.sectionflags	@""
	.align	4
.nv.constant0._Z3addiPfS_:
	.zero		920


//--------------------- SYMBOLS --------------------------

	.type		.nv.reservedSmem.offset0,@object
	.size		.nv.reservedSmem.offset0,0x4
